//
// Generated by NVIDIA NVVM Compiler
//
// Compiler Build ID: CL-36424714
// Cuda compilation tools, release 13.0, V13.0.88
// Based on NVVM 20.0.0
//

.version 9.0
.target sm_100
.address_size 64

	// .globl	_Z22consistent_copy_kernelIfEvPKT_PS0_m

.visible .entry _Z22consistent_copy_kernelIfEvPKT_PS0_m(
	.param .u64 .ptr .align 1 _Z22consistent_copy_kernelIfEvPKT_PS0_m_param_0,
	.param .u64 .ptr .align 1 _Z22consistent_copy_kernelIfEvPKT_PS0_m_param_1,
	.param .u64 _Z22consistent_copy_kernelIfEvPKT_PS0_m_param_2
)
{
	.reg .b32 	%r<5>;
	.reg .b32 	%f<5>;
	.reg .b64 	%rd<11>;

	ld.param.u64 	%rd1, [_Z22consistent_copy_kernelIfEvPKT_PS0_m_param_0];
	ld.param.u64 	%rd2, [_Z22consistent_copy_kernelIfEvPKT_PS0_m_param_1];
	ld.param.u64 	%rd3, [_Z22consistent_copy_kernelIfEvPKT_PS0_m_param_2];
	cvta.to.global.u64 	%rd4, %rd2;
	cvta.to.global.u64 	%rd5, %rd1;
	mov.u32 	%r1, %ctaid.x;
	mov.u32 	%r2, %ntid.x;
	mov.u32 	%r3, %tid.x;
	mad.lo.s32 	%r4, %r1, %r2, %r3;
	cvt.u64.u32 	%rd6, %r4;
	mul.lo.s64 	%rd7, %rd3, %rd6;
	shl.b64 	%rd8, %rd7, 2;
	add.s64 	%rd9, %rd5, %rd8;
	add.s64 	%rd10, %rd4, %rd8;
	ld.global.nc.v4.f32 	{%f1, %f2, %f3, %f4}, [%rd9];
	st.global.v4.f32 	[%rd10], {%f1, %f2, %f3, %f4};
	ret;

}
	// .globl	_Z28consistent_read_write_kernelIfEvPT_m
.visible .entry _Z28consistent_read_write_kernelIfEvPT_m(
	.param .u64 .ptr .align 1 _Z28consistent_read_write_kernelIfEvPT_m_param_0,
	.param .u64 _Z28consistent_read_write_kernelIfEvPT_m_param_1
)
{


	ret;

}


// ===== COMPILED SASS (sm_100) =====

	.target	sm_100

	.elftype	@"ET_EXEC"


//--------------------- .note.nv.tkinfo           --------------------------
	.section	.note.nv.tkinfo,"",@"SHT_NOTE"
	.sectionflags	@"SHF_NOTE_NV_TKINFO"
	.tkinfo
        /*0018*/ 	.word	0x00000002
        /*0030*/ 	.string	""
        /*0030*/ 	.string	"ptxas"
        /*0030*/ 	.string	"Cuda compilation tools, release 13.0, V13.0.88"
        /*0030*/ 	.string	"Build cuda_13.0.r13.0/compiler.36424714_0"
        /*0030*/ 	.string	"-arch sm_100 -m 64 "



//--------------------- .note.nv.cuinfo           --------------------------
	.section	.note.nv.cuinfo,"",@"SHT_NOTE"
	.sectionflags	@"SHF_NOTE_NV_CUINFO"
        /*0018*/ 	.short	0x0002
        /*001a*/ 	.short	0x0064
        /*001c*/ 	.short	0x0082
	.zero		2


//--------------------- .nv.info                  --------------------------
	.section	.nv.info,"",@"SHT_CUDA_INFO"
	.align	4


	//----- nvinfo : EIATTR_REGCOUNT
	.align		4
        /*0000*/ 	.byte	0x04, 0x2f
        /*0002*/ 	.short	(.L_1 - .L_0)
	.align		4
.L_0:
        /*0004*/ 	.word	index@(_Z22consistent_copy_kernelIfEvPKT_PS0_m)
        /*0008*/ 	.word	0x0000000e


	//----- nvinfo : EIATTR_FRAME_SIZE
	.align		4
.L_1:
        /*000c*/ 	.byte	0x04, 0x11
        /*000e*/ 	.short	(.L_3 - .L_2)
	.align		4
.L_2:
        /*0010*/ 	.word	index@(_Z22consistent_copy_kernelIfEvPKT_PS0_m)
        /*0014*/ 	.word	0x00000000


	//----- nvinfo : EIATTR_REGCOUNT
	.align		4
.L_3:
        /*0018*/ 	.byte	0x04, 0x2f
        /*001a*/ 	.short	(.L_5 - .L_4)
	.align		4
.L_4:
        /*001c*/ 	.word	index@(_Z28consistent_read_write_kernelIfEvPT_m)
        /*0020*/ 	.word	0x00000004


	//----- nvinfo : EIATTR_FRAME_SIZE
	.align		4
.L_5:
        /*0024*/ 	.byte	0x04, 0x11
        /*0026*/ 	.short	(.L_7 - .L_6)
	.align		4
.L_6:
        /*0028*/ 	.word	index@(_Z28consistent_read_write_kernelIfEvPT_m)
        /*002c*/ 	.word	0x00000000


	//----- nvinfo : EIATTR_MIN_STACK_SIZE
	.align		4
.L_7:
        /*0030*/ 	.byte	0x04, 0x12
        /*0032*/ 	.short	(.L_9 - .L_8)
	.align		4
.L_8:
        /*0034*/ 	.word	index@(_Z28consistent_read_write_kernelIfEvPT_m)
        /*0038*/ 	.word	0x00000000


	//----- nvinfo : EIATTR_MIN_STACK_SIZE
	.align		4
.L_9:
        /*003c*/ 	.byte	0x04, 0x12
        /*003e*/ 	.short	(.L_11 - .L_10)
	.align		4
.L_10:
        /*0040*/ 	.word	index@(_Z22consistent_copy_kernelIfEvPKT_PS0_m)
        /*0044*/ 	.word	0x00000000
.L_11:


//--------------------- .nv.compat                --------------------------
	.section	.nv.compat,"",@"SHT_CUDA_COMPAT_INFO"
	.align	4
        /*0000*/ 	.byte	0x02, 0x09, 0x00, 0x00, 0x02, 0x02, 0x01, 0x00, 0x02, 0x05, 0x05, 0x00, 0x03, 0x07, 0x01, 0x01
        /*0010*/ 	.byte	0x02, 0x03, 0x00, 0x00, 0x02, 0x06, 0x01, 0x00, 0x04, 0x0b, 0x08, 0x00, 0x09, 0x00, 0x00, 0x00
        /*0020*/ 	.byte	0x00, 0x00, 0x00, 0x00


//--------------------- .nv.info._Z28consistent_read_write_kernelIfEvPT_m --------------------------
	.section	.nv.info._Z28consistent_read_write_kernelIfEvPT_m,"",@"SHT_CUDA_INFO"
	.sectionflags	@""
	.align	4


	//----- nvinfo : EIATTR_CUDA_API_VERSION
	.align		4
        /*0000*/ 	.byte	0x04, 0x37
        /*0002*/ 	.short	(.L_13 - .L_12)
.L_12:
        /*0004*/ 	.word	0x00000082


	//----- nvinfo : EIATTR_KPARAM_INFO
	.align		4
.L_13:
        /*0008*/ 	.byte	0x04, 0x17
        /*000a*/ 	.short	(.L_15 - .L_14)
.L_14:
        /*000c*/ 	.word	0x00000000
        /*0010*/ 	.short	0x0001
        /*0012*/ 	.short	0x0008
        /*0014*/ 	.byte	0x00, 0xf0, 0x21, 0x00


	//----- nvinfo : EIATTR_KPARAM_INFO
	.align		4
.L_15:
        /*0018*/ 	.byte	0x04, 0x17
        /*001a*/ 	.short	(.L_17 - .L_16)
.L_16:
        /*001c*/ 	.word	0x00000000
        /*0020*/ 	.short	0x0000
        /*0022*/ 	.short	0x0000
        /*0024*/ 	.byte	0x00, 0xf5, 0x21, 0x00


	//----- nvinfo : EIATTR_SPARSE_MMA_MASK
	.align		4
.L_17:
        /*0028*/ 	.byte	0x03, 0x50
        /*002a*/ 	.short	0x0000


	//----- nvinfo : EIATTR_MAXREG_COUNT
	.align		4
        /*002c*/ 	.byte	0x03, 0x1b
        /*002e*/ 	.short	0x00ff


	//----- nvinfo : EIATTR_MERCURY_ISA_VERSION
	.align		4
        /*0030*/ 	.byte	0x03, 0x5f
        /*0032*/ 	.short	0x0101


	//----- nvinfo : EIATTR_VRC_CTA_INIT_COUNT
	.align		4
        /*0034*/ 	.byte	0x02, 0x4a
	.zero		1
	.zero		1


	//----- nvinfo : EIATTR_EXIT_INSTR_OFFSETS
	.align		4
        /*0038*/ 	.byte	0x04, 0x1c
        /*003a*/ 	.short	(.L_19 - .L_18)


	//   ....[0]....
.L_18:
        /*003c*/ 	.word	0x00000010


	//----- nvinfo : EIATTR_CBANK_PARAM_SIZE
	.align		4
.L_19:
        /*0040*/ 	.byte	0x03, 0x19
        /*0042*/ 	.short	0x0010


	//----- nvinfo : EIATTR_PARAM_CBANK
	.align		4
        /*0044*/ 	.byte	0x04, 0x0a
        /*0046*/ 	.short	(.L_21 - .L_20)
	.align		4
.L_20:
        /*0048*/ 	.word	index@(.nv.constant0._Z28consistent_read_write_kernelIfEvPT_m)
        /*004c*/ 	.short	0x0380
        /*004e*/ 	.short	0x0010


	//----- nvinfo : EIATTR_SW_WAR
	.align		4
.L_21:
        /*0050*/ 	.byte	0x04, 0x36
        /*0052*/ 	.short	(.L_23 - .L_22)
.L_22:
        /*0054*/ 	.word	0x00000008
.L_23:


//--------------------- .nv.info._Z22consistent_copy_kernelIfEvPKT_PS0_m --------------------------
	.section	.nv.info._Z22consistent_copy_kernelIfEvPKT_PS0_m,"",@"SHT_CUDA_INFO"
	.sectionflags	@""
	.align	4


	//----- nvinfo : EIATTR_CUDA_API_VERSION
	.align		4
        /*0000*/ 	.byte	0x04, 0x37
        /*0002*/ 	.short	(.L_25 - .L_24)
.L_24:
        /*0004*/ 	.word	0x00000082


	//----- nvinfo : EIATTR_KPARAM_INFO
	.align		4
.L_25:
        /*0008*/ 	.byte	0x04, 0x17
        /*000a*/ 	.short	(.L_27 - .L_26)
.L_26:
        /*000c*/ 	.word	0x00000000
        /*0010*/ 	.short	0x0002
        /*0012*/ 	.short	0x0010
        /*0014*/ 	.byte	0x00, 0xf0, 0x21, 0x00


	//----- nvinfo : EIATTR_KPARAM_INFO
	.align		4
.L_27:
        /*0018*/ 	.byte	0x04, 0x17
        /*001a*/ 	.short	(.L_29 - .L_28)
.L_28:
        /*001c*/ 	.word	0x00000000
        /*0020*/ 	.short	0x0001
        /*0022*/ 	.short	0x0008
        /*0024*/ 	.byte	0x00, 0xf5, 0x21, 0x00


	//----- nvinfo : EIATTR_KPARAM_INFO
	.align		4
.L_29:
        /*0028*/ 	.byte	0x04, 0x17
        /*002a*/ 	.short	(.L_31 - .L_30)
.L_30:
        /*002c*/ 	.word	0x00000000
        /*0030*/ 	.short	0x0000
        /*0032*/ 	.short	0x0000
        /*0034*/ 	.byte	0x00, 0xf5, 0x21, 0x00


	//----- nvinfo : EIATTR_SPARSE_MMA_MASK
	.align		4
.L_31:
        /*0038*/ 	.byte	0x03, 0x50
        /*003a*/ 	.short	0x0000


	//----- nvinfo : EIATTR_MAXREG_COUNT
	.align		4
        /*003c*/ 	.byte	0x03, 0x1b
        /*003e*/ 	.short	0x00ff


	//----- nvinfo : EIATTR_MERCURY_ISA_VERSION
	.align		4
        /*0040*/ 	.byte	0x03, 0x5f
        /*0042*/ 	.short	0x0101


	//----- nvinfo : EIATTR_VRC_CTA_INIT_COUNT
	.align		4
        /*0044*/ 	.byte	0x02, 0x4a
	.zero		1
	.zero		1


	//----- nvinfo : EIATTR_EXIT_INSTR_OFFSETS
	.align		4
        /*0048*/ 	.byte	0x04, 0x1c
        /*004a*/ 	.short	(.L_33 - .L_32)


	//   ....[0]....
.L_32:
        /*004c*/ 	.word	0x00000120


	//----- nvinfo : EIATTR_CBANK_PARAM_SIZE
	.align		4
.L_33:
        /*0050*/ 	.byte	0x03, 0x19
        /*0052*/ 	.short	0x0018


	//----- nvinfo : EIATTR_PARAM_CBANK
	.align		4
        /*0054*/ 	.byte	0x04, 0x0a
        /*0056*/ 	.short	(.L_35 - .L_34)
	.align		4
.L_34:
        /*0058*/ 	.word	index@(.nv.constant0._Z22consistent_copy_kernelIfEvPKT_PS0_m)
        /*005c*/ 	.short	0x0380
        /*005e*/ 	.short	0x0018


	//----- nvinfo : EIATTR_SW_WAR
	.align		4
.L_35:
        /*0060*/ 	.byte	0x04, 0x36
        /*0062*/ 	.short	(.L_37 - .L_36)
.L_36:
        /*0064*/ 	.word	0x00000008
.L_37:


//--------------------- .nv.callgraph             --------------------------
	.section	.nv.callgraph,"",@"SHT_CUDA_CALLGRAPH"
	.align	4
	.sectionentsize	8
	.align		4
        /*0000*/ 	.word	0x00000000
	.align		4
        /*0004*/ 	.word	0xffffffff
	.align		4
        /*0008*/ 	.word	0x00000000
	.align		4
        /*000c*/ 	.word	0xfffffffe
	.align		4
        /*0010*/ 	.word	0x00000000
	.align		4
        /*0014*/ 	.word	0xfffffffd
	.align		4
        /*0018*/ 	.word	0x00000000
	.align		4
        /*001c*/ 	.word	0xfffffffc


//--------------------- .text._Z28consistent_read_write_kernelIfEvPT_m --------------------------
	.section	.text._Z28consistent_read_write_kernelIfEvPT_m,"ax",@progbits
	.align	128
        .global         _Z28consistent_read_write_kernelIfEvPT_m
        .type           _Z28consistent_read_write_kernelIfEvPT_m,@function
        .size           _Z28consistent_read_write_kernelIfEvPT_m,(.L_x_2 - _Z28consistent_read_write_kernelIfEvPT_m)
        .other          _Z28consistent_read_write_kernelIfEvPT_m,@"STO_CUDA_ENTRY STV_DEFAULT"
_Z28consistent_read_write_kernelIfEvPT_m:
.text._Z28consistent_read_write_kernelIfEvPT_m:
[----:B------:R-:W-:Y:S01]  /*0000*/  LDC R1, c[0x0][0x37c] ;  /* 0x0000df00ff017b82 */ /* 0x000fe20000000800 */
[----:B------:R-:W-:Y:S05]  /*0010*/  EXIT ;  /* 0x000000000000794d */ /* 0x000fea0003800000 */
.L_x_0:
[----:B------:R-:W-:-:S00]  /*0020*/  BRA `(.L_x_0) ;  /* 0xfffffffc00fc7947 */ /* 0x000fc0000383ffff */
[----:B------:R-:W-:-:S00]  /*0030*/  NOP ;  /* 0x0000000000007918 */ /* 0x000fc00000000000 */
        /* <DEDUP_REMOVED lines=12> */
.L_x_2:


//--------------------- .text._Z22consistent_copy_kernelIfEvPKT_PS0_m --------------------------
	.section	.text._Z22consistent_copy_kernelIfEvPKT_PS0_m,"ax",@progbits
	.align	128
        .global         _Z22consistent_copy_kernelIfEvPKT_PS0_m
        .type           _Z22consistent_copy_kernelIfEvPKT_PS0_m,@function
        .size           _Z22consistent_copy_kernelIfEvPKT_PS0_m,(.L_x_3 - _Z22consistent_copy_kernelIfEvPKT_PS0_m)
        .other          _Z22consistent_copy_kernelIfEvPKT_PS0_m,@"STO_CUDA_ENTRY STV_DEFAULT"
_Z22consistent_copy_kernelIfEvPKT_PS0_m:
.text._Z22consistent_copy_kernelIfEvPKT_PS0_m:
[----:B------:R-:W-:Y:S01]  /*0000*/  LDC R1, c[0x0][0x37c] ;  /* 0x0000df00ff017b82 */ /* 0x000fe20000000800 */
[----:B------:R-:W0:Y:S07]  /*0010*/  S2R R0, SR_TID.X ;  /* 0x0000000000007919 */ /* 0x000e2e0000002100 */
[----:B------:R-:W0:Y:S01]  /*0020*/  S2UR UR4, SR_CTAID.X ;  /* 0x00000000000479c3 */ /* 0x000e220000002500 */
[----:B------:R-:W1:Y:S01]  /*0030*/  LDCU.64 UR6, c[0x0][0x390] ;  /* 0x00007200ff0677ac */ /* 0x000e620008000a00 */
[----:B------:R-:W2:Y:S06]  /*0040*/  LDCU.128 UR8, c[0x0][0x380] ;  /* 0x00007000ff0877ac */ /* 0x000eac0008000c00 */
[----:B------:R-:W0:Y:S02]  /*0050*/  LDC R5, c[0x0][0x360] ;  /* 0x0000d800ff057b82 */ /* 0x000e240000000800 */
[----:B0-----:R-:W-:Y:S01]  /*0060*/  IMAD R5, R5, UR4, R0 ;  /* 0x0000000405057c24 */ /* 0x001fe2000f8e0200 */
[----:B------:R-:W0:Y:S03]  /*0070*/  LDCU.64 UR4, c[0x0][0x358] ;  /* 0x00006b00ff0477ac */ /* 0x000e260008000a00 */
[----:B-1----:R-:W-:-:S04]  /*0080*/  IMAD.WIDE.U32 R2, R5, UR6, RZ ;  /* 0x0000000605027c25 */ /* 0x002fc8000f8e00ff */
[----:B------:R-:W-:Y:S02]  /*0090*/  IMAD R5, R5, UR7, R3 ;  /* 0x0000000705057c24 */ /* 0x000fe4000f8e0203 */
[----:B------:R-:W-:-:S03]  /*00a0*/  IMAD.SHL.U32 R4, R2, 0x4, RZ ;  /* 0x0000000402047824 */ /* 0x000fc600078e00ff */
[----:B------:R-:W-:Y:S02]  /*00b0*/  SHF.L.U64.HI R0, R2, 0x2, R5 ;  /* 0x0000000202007819 */ /* 0x000fe40000010205 */
[----:B--2---:R-:W-:-:S04]  /*00c0*/  IADD3 R2, P0, PT, R4, UR8, RZ ;  /* 0x0000000804027c10 */ /* 0x004fc8000ff1e0ff */
[----:B------:R-:W-:-:S05]  /*00d0*/  IADD3.X R3, PT, PT, R0, UR9, RZ, P0, !PT ;  /* 0x0000000900037c10 */ /* 0x000fca00087fe4ff */
[----:B0-----:R-:W2:Y:S01]  /*00e0*/  LDG.E.128.CONSTANT R8, desc[UR4][R2.64] ;  /* 0x0000000402087981 */ /* 0x001ea2000c1e9d00 */
[----:B------:R-:W-:-:S04]  /*00f0*/  IADD3 R4, P0, PT, R4, UR10, RZ ;  /* 0x0000000a04047c10 */ /* 0x000fc8000ff1e0ff */
[----:B------:R-:W-:-:S05]  /*0100*/  IADD3.X R5, PT, PT, R0, UR11, RZ, P0, !PT ;  /* 0x0000000b00057c10 */ /* 0x000fca00087fe4ff */
[----:B--2---:R-:W-:Y:S01]  /*0110*/  STG.E.128 desc[UR4][R4.64], R8 ;  /* 0x0000000804007986 */ /* 0x004fe2000c101d04 */
[----:B------:R-:W-:Y:S05]  /*0120*/  EXIT ;  /* 0x000000000000794d */ /* 0x000fea0003800000 */
.L_x_1:
        /* <DEDUP_REMOVED lines=13> */
.L_x_3:


//--------------------- .nv.shared.reserved.0     --------------------------
	.section	.nv.shared.reserved.0,"aw",@nobits
	.weak		__nv_reservedSMEM_offset_0_alias
	.size		__nv_reservedSMEM_offset_0_alias, 0, 64
	.other		__nv_reservedSMEM_offset_0_alias,@"STO_CUDA_RESERVED_SHARED STV_DEFAULT"
__nv_reservedSMEM_offset_0_alias:
	.zero		0
	.zero		64


//--------------------- .nv.constant0._Z28consistent_read_write_kernelIfEvPT_m --------------------------
	.section	.nv.constant0._Z28consistent_read_write_kernelIfEvPT_m,"a",@progbits
	.sectionflags	@""
	.align	4
.nv.constant0._Z28consistent_read_write_kernelIfEvPT_m:
	.zero		912


//--------------------- .nv.constant0._Z22consistent_copy_kernelIfEvPKT_PS0_m --------------------------
	.section	.nv.constant0._Z22consistent_copy_kernelIfEvPKT_PS0_m,"a",@progbits
	.sectionflags	@""
	.align	4
.nv.constant0._Z22consistent_copy_kernelIfEvPKT_PS0_m:
	.zero		920


//--------------------- SYMBOLS --------------------------

	.type		.nv.reservedSmem.offset0,@object
	.size		.nv.reservedSmem.offset0,0x4
